	.headerflags	@"EF_CUDA_TEXMODE_UNIFIED EF_CUDA_64BIT_ADDRESS EF_CUDA_SM80 EF_CUDA_VIRTUAL_SM(EF_CUDA_SM80)"
	.elftype	@"ET_EXEC"


//--------------------- .nv.info                  --------------------------
	.section	.nv.info,"",@"SHT_CUDA_INFO"
	.align	4


	//----- nvinfo : EIATTR_REGCOUNT
	.align		4
        /*0000*/ 	.byte	0x04, 0x2f
        /*0002*/ 	.short	(.L_1 - .L_0)
	.align		4
.L_0:
        /*0004*/ 	.word	index@(triton_)
        /*0008*/ 	.word	0x00000012


	//----- nvinfo : EIATTR_MIN_STACK_SIZE
	.align		4
.L_1:
        /*000c*/ 	.byte	0x04, 0x12
        /*000e*/ 	.short	(.L_3 - .L_2)
	.align		4
.L_2:
        /*0010*/ 	.word	index@(triton_)
        /*0014*/ 	.word	0x00000000


	//----- nvinfo : EIATTR_FRAME_SIZE
	.align		4
.L_3:
        /*0018*/ 	.byte	0x04, 0x11
        /*001a*/ 	.short	(.L_5 - .L_4)
	.align		4
.L_4:
        /*001c*/ 	.word	index@(triton_)
        /*0020*/ 	.word	0x00000000


	//----- nvinfo : EIATTR_MIN_STACK_SIZE
	.align		4
.L_5:
        /*0024*/ 	.byte	0x04, 0x12
        /*0026*/ 	.short	(.L_7 - .L_6)
	.align		4
.L_6:
        /*0028*/ 	.word	index@(triton_)
        /*002c*/ 	.word	0x00000000
.L_7:


//--------------------- .nv.info.triton_          --------------------------
	.section	.nv.info.triton_,"",@"SHT_CUDA_INFO"
	.sectionflags	@""
	.align	4


	//----- nvinfo : EIATTR_CUDA_API_VERSION
	.align		4
        /*0000*/ 	.byte	0x04, 0x37
        /*0002*/ 	.short	(.L_9 - .L_8)
.L_8:
        /*0004*/ 	.word	0x0000007c


	//----- nvinfo : EIATTR_SW2861232_WAR
	.align		4
.L_9:
        /*0008*/ 	.byte	0x01, 0x35
	.zero		2


	//----- nvinfo : EIATTR_PARAM_CBANK
	.align		4
        /*000c*/ 	.byte	0x04, 0x0a
        /*000e*/ 	.short	(.L_11 - .L_10)
	.align		4
.L_10:
        /*0010*/ 	.word	index@(.nv.constant0.triton_)
        /*0014*/ 	.short	0x0160
        /*0016*/ 	.short	0x002c


	//----- nvinfo : EIATTR_CBANK_PARAM_SIZE
	.align		4
.L_11:
        /*0018*/ 	.byte	0x03, 0x19
        /*001a*/ 	.short	0x002c


	//----- nvinfo : EIATTR_KPARAM_INFO
	.align		4
        /*001c*/ 	.byte	0x04, 0x17
        /*001e*/ 	.short	(.L_13 - .L_12)
.L_12:
        /*0020*/ 	.word	0x00000000
        /*0024*/ 	.short	0x0005
        /*0026*/ 	.short	0x0028
        /*0028*/ 	.byte	0x00, 0xf0, 0x11, 0x00


	//----- nvinfo : EIATTR_KPARAM_INFO
	.align		4
.L_13:
        /*002c*/ 	.byte	0x04, 0x17
        /*002e*/ 	.short	(.L_15 - .L_14)
.L_14:
        /*0030*/ 	.word	0x00000000
        /*0034*/ 	.short	0x0004
        /*0036*/ 	.short	0x0020
        /*0038*/ 	.byte	0x00, 0xf0, 0x21, 0x00


	//----- nvinfo : EIATTR_KPARAM_INFO
	.align		4
.L_15:
        /*003c*/ 	.byte	0x04, 0x17
        /*003e*/ 	.short	(.L_17 - .L_16)
.L_16:
        /*0040*/ 	.word	0x00000000
        /*0044*/ 	.short	0x0003
        /*0046*/ 	.short	0x0018
        /*0048*/ 	.byte	0x00, 0xf0, 0x21, 0x00


	//----- nvinfo : EIATTR_KPARAM_INFO
	.align		4
.L_17:
        /*004c*/ 	.byte	0x04, 0x17
        /*004e*/ 	.short	(.L_19 - .L_18)
.L_18:
        /*0050*/ 	.word	0x00000000
        /*0054*/ 	.short	0x0002
        /*0056*/ 	.short	0x0010
        /*0058*/ 	.byte	0x00, 0xf0, 0x21, 0x00


	//----- nvinfo : EIATTR_KPARAM_INFO
	.align		4
.L_19:
        /*005c*/ 	.byte	0x04, 0x17
        /*005e*/ 	.short	(.L_21 - .L_20)
.L_20:
        /*0060*/ 	.word	0x00000000
        /*0064*/ 	.short	0x0001
        /*0066*/ 	.short	0x0008
        /*0068*/ 	.byte	0x00, 0xf0, 0x21, 0x00


	//----- nvinfo : EIATTR_KPARAM_INFO
	.align		4
.L_21:
        /*006c*/ 	.byte	0x04, 0x17
        /*006e*/ 	.short	(.L_23 - .L_22)
.L_22:
        /*0070*/ 	.word	0x00000000
        /*0074*/ 	.short	0x0000
        /*0076*/ 	.short	0x0000
        /*0078*/ 	.byte	0x00, 0xf0, 0x21, 0x00


	//----- nvinfo : EIATTR_MAXREG_COUNT
	.align		4
.L_23:
        /*007c*/ 	.byte	0x03, 0x1b
        /*007e*/ 	.short	0x00ff


	//----- nvinfo : EIATTR_EXIT_INSTR_OFFSETS
	.align		4
        /*0080*/ 	.byte	0x04, 0x1c
        /*0082*/ 	.short	(.L_25 - .L_24)


	//   ....[0]....
.L_24:
        /*0084*/ 	.word	0x00000440


	//----- nvinfo : EIATTR_MAX_THREADS
	.align		4
.L_25:
        /*0088*/ 	.byte	0x04, 0x05
        /*008a*/ 	.short	(.L_27 - .L_26)
.L_26:
        /*008c*/ 	.word	0x00000100
        /*0090*/ 	.word	0x00000001
        /*0094*/ 	.word	0x00000001
.L_27:


//--------------------- .nv.callgraph             --------------------------
	.section	.nv.callgraph,"",@"SHT_CUDA_CALLGRAPH"
	.align	4
	.sectionentsize	8
	.align		4
        /*0000*/ 	.word	0x00000000
	.align		4
        /*0004*/ 	.word	0xffffffff
	.align		4
        /*0008*/ 	.word	0x00000000
	.align		4
        /*000c*/ 	.word	0xfffffffe
	.align		4
        /*0010*/ 	.word	0x00000000
	.align		4
        /*0014*/ 	.word	0xfffffffd
	.align		4
        /*0018*/ 	.word	0x00000000
	.align		4
        /*001c*/ 	.word	0xfffffffc


//--------------------- .nv.rel.action            --------------------------
	.section	.nv.rel.action,"",@"SHT_CUDA_RELOCINFO"
	.align	8
	.sectionentsize	8
        /*0000*/ 	.byte	0x73, 0x00, 0x00, 0x00, 0x00, 0x00, 0x00, 0x00, 0x00, 0x00, 0x00, 0x11, 0x25, 0x00, 0x05, 0x36


//--------------------- .nv.constant0.triton_     --------------------------
	.section	.nv.constant0.triton_,"a",@progbits
	.sectionflags	@""
	.align	4
.nv.constant0.triton_:
	.zero		396


//--------------------- .text.triton_             --------------------------
	.section	.text.triton_,"ax",@progbits
	.sectioninfo	@"SHI_REGISTERS=18"
	.align	128
        .global         triton_
        .type           triton_,@function
        .size           triton_,(.L_x_1 - triton_)
        .other          triton_,@"STO_CUDA_ENTRY STV_DEFAULT"
triton_:
.text.triton_:
[----:B------:R-:W-:Y:S02]  /*0000*/  MOV R1, c[0x0][0x28] ;  /* 0x00000a0000017a02 */ /* 0x000fe40000000f00 */
[----:B------:R-:W0:Y:S01]  /*0010*/  S2R R0, SR_TID.X ;  /* 0x0000000000007919 */ /* 0x000e220000002100 */
[----:B------:R-:W-:-:S03]  /*0020*/  ULDC.64 UR4, c[0x0][0x118] ;  /* 0x0000460000047ab9 */ /* 0x000fc60000000a00 */
[----:B------:R-:W1:Y:S01]  /*0030*/  S2R R2, SR_CTAID.X ;  /* 0x0000000000027919 */ /* 0x000e620000002500 */
[----:B0-----:R-:W-:-:S04]  /*0040*/  SHF.L.U32 R0, R0, 0x1, RZ ;  /* 0x0000000100007819 */ /* 0x001fc800000006ff */
[----:B------:R-:W-:Y:S01]  /*0050*/  LOP3.LUT R3, R0, 0x1fe, RZ, 0xc0, !PT ;  /* 0x000001fe00037812 */ /* 0x000fe200078ec0ff */
[----:B------:R-:W-:-:S03]  /*0060*/  HFMA2.MMA R0, -RZ, RZ, 0, 1.1920928955078125e-07 ;  /* 0x00000002ff007435 */ /* 0x000fc600000001ff */
[----:B-1----:R-:W-:-:S07]  /*0070*/  LEA R3, R2, R3, 0x9 ;  /* 0x0000000302037211 */ /* 0x002fce00078e48ff */
[----:B------:R-:W-:-:S06]  /*0080*/  IMAD.WIDE R8, R3, R0, c[0x0][0x168] ;  /* 0x00005a0003087625 */ /* 0x000fcc00078e0200 */
[----:B------:R-:W2:Y:S01]  /*0090*/  LDG.E R8, [R8.64] ;  /* 0x0000000408087981 */ /* 0x000ea2000c1e1900 */
[----:B------:R-:W-:-:S04]  /*00a0*/  IMAD.WIDE R10, R3, R0, c[0x0][0x170] ;  /* 0x00005c00030a7625 */ /* 0x000fc800078e0200 */
[----:B------:R-:W-:Y:S02]  /*00b0*/  IMAD.WIDE R6, R3, R0, c[0x0][0x160] ;  /* 0x0000580003067625 */ /* 0x000fe400078e0200 */
[----:B------:R0:W3:Y:S04]  /*00c0*/  LDG.E R10, [R10.64] ;  /* 0x000000040a0a7981 */ /* 0x0000e8000c1e1900 */
[----:B------:R1:W4:Y:S01]  /*00d0*/  LDG.E R6, [R6.64] ;  /* 0x0000000406067981 */ /* 0x000322000c1e1900 */
[C---:B--2---:R-:W-:Y:S02]  /*00e0*/  SHF.L.U32 R2, R8.reuse, 0x10, RZ ;  /* 0x0000001008027819 */ /* 0x044fe400000006ff */
[----:B------:R-:W-:-:S03]  /*00f0*/  PRMT R4, R8, 0x7632, R4 ;  /* 0x0000763208047816 */ /* 0x000fc60000000004 */
[----:B------:R-:W-:Y:S01]  /*0100*/  FADD R5, RZ, -R2 ;  /* 0x80000002ff057221 */ /* 0x000fe20000000000 */
[----:B------:R-:W-:-:S03]  /*0110*/  SHF.L.U32 R4, R4, 0x10, RZ ;  /* 0x0000001004047819 */ /* 0x000fc600000006ff */
[----:B------:R-:W-:Y:S02]  /*0120*/  FMUL R12, R5, 1.4426950216293334961 ;  /* 0x3fb8aa3b050c7820 */ /* 0x000fe40000400000 */
[----:B------:R-:W-:-:S04]  /*0130*/  FADD R5, RZ, -R4 ;  /* 0x80000004ff057221 */ /* 0x000fc80000000000 */
[----:B------:R-:W-:Y:S01]  /*0140*/  FMUL R8, R5, 1.4426950216293334961 ;  /* 0x3fb8aa3b05087820 */ /* 0x000fe20000400000 */
[----:B------:R-:W-:-:S04]  /*0150*/  FSETP.GEU.AND P0, PT, R12, -126, PT ;  /* 0xc2fc00000c00780b */ /* 0x000fc80003f0e000 */
[----:B------:R-:W-:-:S09]  /*0160*/  FSETP.GEU.AND P1, PT, R8, -126, PT ;  /* 0xc2fc00000800780b */ /* 0x000fd20003f2e000 */
[----:B------:R-:W-:-:S04]  /*0170*/  @!P0 FMUL R12, R12, 0.5 ;  /* 0x3f0000000c0c8820 */ /* 0x000fc80000400000 */
[----:B------:R-:W-:Y:S01]  /*0180*/  @!P1 FMUL R8, R8, 0.5 ;  /* 0x3f00000008089820 */ /* 0x000fe20000400000 */
[----:B------:R-:W2:Y:S08]  /*0190*/  MUFU.EX2 R5, R12 ;  /* 0x0000000c00057308 */ /* 0x000eb00000000800 */
[----:B-1----:R-:W1:Y:S01]  /*01a0*/  MUFU.EX2 R7, R8 ;  /* 0x0000000800077308 */ /* 0x002e620000000800 */
[----:B--2---:R-:W-:-:S04]  /*01b0*/  @!P0 FMUL R5, R5, R5 ;  /* 0x0000000505058220 */ /* 0x004fc80000400000 */
[----:B------:R-:W-:Y:S02]  /*01c0*/  FADD R9, R5, 1 ;  /* 0x3f80000005097421 */ /* 0x000fe40000000000 */
[----:B-1----:R-:W-:-:S04]  /*01d0*/  @!P1 FMUL R7, R7, R7 ;  /* 0x0000000707079220 */ /* 0x002fc80000400000 */
[----:B0-----:R-:W-:Y:S01]  /*01e0*/  FADD R11, R7, 1 ;  /* 0x3f800000070b7421 */ /* 0x001fe20000000000 */
[----:B------:R-:W-:-:S04]  /*01f0*/  FSETP.GT.AND P0, PT, R9, 8.50705917302346158658e+37, PT ;  /* 0x7e8000000900780b */ /* 0x000fc80003f04000 */
[----:B------:R-:W-:Y:S01]  /*0200*/  FSETP.GT.AND P1, PT, R11, 8.50705917302346158658e+37, PT ;  /* 0x7e8000000b00780b */ /* 0x000fe20003f24000 */
[----:B------:R-:W-:-:S08]  /*0210*/  HFMA2.MMA R12, -RZ, RZ, 1.625, 0 ;  /* 0x3e800000ff0c7435 */ /* 0x000fd000000001ff */
[----:B------:R-:W-:-:S04]  /*0220*/  @P0 FMUL R9, R9, 0.25 ;  /* 0x3e80000009090820 */ /* 0x000fc80000400000 */
[----:B------:R-:W-:Y:S02]  /*0230*/  @P1 FMUL R11, R11, 0.25 ;  /* 0x3e8000000b0b1820 */ /* 0x000fe40000400000 */
[----:B------:R-:W0:Y:S08]  /*0240*/  MUFU.RCP R9, R9 ;  /* 0x0000000900097308 */ /* 0x000e300000001000 */
[----:B------:R-:W1:Y:S01]  /*0250*/  MUFU.RCP R11, R11 ;  /* 0x0000000b000b7308 */ /* 0x000e620000001000 */
[----:B------:R-:W-:-:S02]  /*0260*/  FSEL R8, R12, 1, P0 ;  /* 0x3f8000000c087808 */ /* 0x000fc40000000000 */
[----:B------:R-:W-:Y:S02]  /*0270*/  FSEL R12, R12, 1, P1 ;  /* 0x3f8000000c0c7808 */ /* 0x000fe40000800000 */
[----:B---3--:R-:W-:Y:S01]  /*0280*/  SHF.L.U32 R7, R10, 0x10, RZ ;  /* 0x000000100a077819 */ /* 0x008fe200000006ff */
[----:B0-----:R-:W-:Y:S01]  /*0290*/  FMUL R13, R9, R8 ;  /* 0x00000008090d7220 */ /* 0x001fe20000400000 */
[----:B----4-:R-:W-:Y:S02]  /*02a0*/  PRMT R5, R6, 0x7632, R5 ;  /* 0x0000763206057816 */ /* 0x010fe40000000005 */
[----:B------:R-:W-:Y:S01]  /*02b0*/  PRMT R10, R10, 0x7632, R10 ;  /* 0x000076320a0a7816 */ /* 0x000fe2000000000a */
[----:B------:R-:W-:Y:S02]  /*02c0*/  FADD R9, -R13, 1 ;  /* 0x3f8000000d097421 */ /* 0x000fe40000000100 */
[----:B-1----:R-:W-:Y:S01]  /*02d0*/  FMUL R15, R11, R12 ;  /* 0x0000000c0b0f7220 */ /* 0x002fe20000400000 */
[----:B------:R-:W-:-:S03]  /*02e0*/  SHF.L.U32 R6, R6, 0x10, RZ ;  /* 0x0000001006067819 */ /* 0x000fc600000006ff */
[----:B------:R-:W-:Y:S01]  /*02f0*/  FADD R11, -R15, 1 ;  /* 0x3f8000000f0b7421 */ /* 0x000fe20000000100 */
[----:B------:R-:W-:Y:S01]  /*0300*/  SHF.L.U32 R5, R5, 0x10, RZ ;  /* 0x0000001005057819 */ /* 0x000fe200000006ff */
[----:B------:R-:W-:Y:S01]  /*0310*/  FFMA R8, R2, R9, 1 ;  /* 0x3f80000002087423 */ /* 0x000fe20000000009 */
[----:B------:R-:W-:Y:S01]  /*0320*/  SHF.L.U32 R10, R10, 0x10, RZ ;  /* 0x000000100a0a7819 */ /* 0x000fe200000006ff */
[----:B------:R-:W-:Y:S02]  /*0330*/  FFMA R12, R4, R11, 1 ;  /* 0x3f800000040c7423 */ /* 0x000fe4000000000b */
[----:B------:R-:W-:Y:S02]  /*0340*/  FMUL R9, R2, R13 ;  /* 0x0000000d02097220 */ /* 0x000fe40000400000 */
[----:B------:R-:W-:Y:S02]  /*0350*/  FMUL R4, R4, R15 ;  /* 0x0000000f04047220 */ /* 0x000fe40000400000 */
[----:B------:R-:W-:-:S02]  /*0360*/  FMUL R8, R13, R8 ;  /* 0x000000080d087220 */ /* 0x000fc40000400000 */
[----:B------:R-:W-:Y:S02]  /*0370*/  FMUL R15, R15, R12 ;  /* 0x0000000c0f0f7220 */ /* 0x000fe40000400000 */
[C---:B------:R-:W-:Y:S02]  /*0380*/  FMUL R7, R6.reuse, R7 ;  /* 0x0000000706077220 */ /* 0x040fe40000400000 */
[C---:B------:R-:W-:Y:S02]  /*0390*/  FMUL R10, R5.reuse, R10 ;  /* 0x0000000a050a7220 */ /* 0x040fe40000400000 */
[----:B------:R-:W-:Y:S02]  /*03a0*/  FMUL R9, R6, R9 ;  /* 0x0000000906097220 */ /* 0x000fe40000400000 */
[----:B------:R-:W-:Y:S02]  /*03b0*/  FMUL R4, R5, R4 ;  /* 0x0000000405047220 */ /* 0x000fe40000400000 */
[----:B------:R-:W-:-:S02]  /*03c0*/  FMUL R7, R7, R8 ;  /* 0x0000000807077220 */ /* 0x000fc40000400000 */
[----:B------:R-:W-:Y:S01]  /*03d0*/  FMUL R10, R10, R15 ;  /* 0x0000000f0a0a7220 */ /* 0x000fe20000400000 */
[----:B------:R-:W-:Y:S01]  /*03e0*/  F2FP.BF16.PACK_AB R9, R4, R9 ;  /* 0x000000090409723e */ /* 0x000fe200000010ff */
[----:B------:R-:W-:-:S03]  /*03f0*/  IMAD.WIDE R4, R3, R0, c[0x0][0x178] ;  /* 0x00005e0003047625 */ /* 0x000fc600078e0200 */
[----:B------:R-:W-:Y:S01]  /*0400*/  F2FP.BF16.PACK_AB R7, R10, R7 ;  /* 0x000000070a07723e */ /* 0x000fe200000010ff */
[----:B------:R-:W-:Y:S01]  /*0410*/  IMAD.WIDE R2, R3, R0, c[0x0][0x180] ;  /* 0x0000600003027625 */ /* 0x000fe200078e0200 */
[----:B------:R-:W-:Y:S04]  /*0420*/  STG.E [R4.64], R9 ;  /* 0x0000000904007986 */ /* 0x000fe8000c101904 */
[----:B------:R-:W-:Y:S01]  /*0430*/  STG.E [R2.64], R7 ;  /* 0x0000000702007986 */ /* 0x000fe2000c101904 */
[----:B------:R-:W-:Y:S05]  /*0440*/  EXIT ;  /* 0x000000000000794d */ /* 0x000fea0003800000 */
.L_x_0:
[----:B------:R-:W-:-:S00]  /*0450*/  BRA `(.L_x_0) ;  /* 0xfffffff000007947 */ /* 0x000fc0000383ffff */
[----:B------:R-:W-:-:S00]  /*0460*/  NOP ;  /* 0x0000000000007918 */ /* 0x000fc00000000000 */
        /* <DEDUP_REMOVED lines=9> */
.L_x_1:
